	.headerflags	@"EF_CUDA_TEXMODE_UNIFIED EF_CUDA_64BIT_ADDRESS EF_CUDA_ACCELERATORS EF_CUDA_SM90 EF_CUDA_VIRTUAL_SM(EF_CUDA_SM90)"
	.elftype	@"ET_EXEC"


//--------------------- .nv.info                  --------------------------
	.section	.nv.info,"",@"SHT_CUDA_INFO"
	.align	4


	//----- nvinfo : EIATTR_REGCOUNT
	.align		4
        /*0000*/ 	.byte	0x04, 0x2f
        /*0002*/ 	.short	(.L_1 - .L_0)
	.align		4
.L_0:
        /*0004*/ 	.word	index@(triton_poi_fused_convolution_14)
        /*0008*/ 	.word	0x0000000a


	//----- nvinfo : EIATTR_MIN_STACK_SIZE
	.align		4
.L_1:
        /*000c*/ 	.byte	0x04, 0x12
        /*000e*/ 	.short	(.L_3 - .L_2)
	.align		4
.L_2:
        /*0010*/ 	.word	index@(triton_poi_fused_convolution_14)
        /*0014*/ 	.word	0x00000000


	//----- nvinfo : EIATTR_FRAME_SIZE
	.align		4
.L_3:
        /*0018*/ 	.byte	0x04, 0x11
        /*001a*/ 	.short	(.L_5 - .L_4)
	.align		4
.L_4:
        /*001c*/ 	.word	index@(triton_poi_fused_convolution_14)
        /*0020*/ 	.word	0x00000000


	//----- nvinfo : EIATTR_MIN_STACK_SIZE
	.align		4
.L_5:
        /*0024*/ 	.byte	0x04, 0x12
        /*0026*/ 	.short	(.L_7 - .L_6)
	.align		4
.L_6:
        /*0028*/ 	.word	index@(triton_poi_fused_convolution_14)
        /*002c*/ 	.word	0x00000000
.L_7:


//--------------------- .nv.info.triton_poi_fused_convolution_14 --------------------------
	.section	.nv.info.triton_poi_fused_convolution_14,"",@"SHT_CUDA_INFO"
	.sectionflags	@""
	.align	4


	//----- nvinfo : EIATTR_CUDA_API_VERSION
	.align		4
        /*0000*/ 	.byte	0x04, 0x37
        /*0002*/ 	.short	(.L_9 - .L_8)
.L_8:
        /*0004*/ 	.word	0x0000007c


	//----- nvinfo : EIATTR_KPARAM_INFO
	.align		4
.L_9:
        /*0008*/ 	.byte	0x04, 0x17
        /*000a*/ 	.short	(.L_11 - .L_10)
.L_10:
        /*000c*/ 	.word	0x00000000
        /*0010*/ 	.short	0x0002
        /*0012*/ 	.short	0x0010
        /*0014*/ 	.byte	0x00, 0xf0, 0x11, 0x00


	//----- nvinfo : EIATTR_KPARAM_INFO
	.align		4
.L_11:
        /*0018*/ 	.byte	0x04, 0x17
        /*001a*/ 	.short	(.L_13 - .L_12)
.L_12:
        /*001c*/ 	.word	0x00000000
        /*0020*/ 	.short	0x0001
        /*0022*/ 	.short	0x0008
        /*0024*/ 	.byte	0x00, 0xf4, 0x21, 0x00


	//----- nvinfo : EIATTR_KPARAM_INFO
	.align		4
.L_13:
        /*0028*/ 	.byte	0x04, 0x17
        /*002a*/ 	.short	(.L_15 - .L_14)
.L_14:
        /*002c*/ 	.word	0x00000000
        /*0030*/ 	.short	0x0000
        /*0032*/ 	.short	0x0000
        /*0034*/ 	.byte	0x00, 0xf4, 0x21, 0x00


	//----- nvinfo : EIATTR_SPARSE_MMA_MASK
	.align		4
.L_15:
        /*0038*/ 	.byte	0x03, 0x50
        /*003a*/ 	.short	0x0000


	//----- nvinfo : EIATTR_MAXREG_COUNT
	.align		4
        /*003c*/ 	.byte	0x03, 0x1b
        /*003e*/ 	.short	0x00ff


	//----- nvinfo : EIATTR_EXIT_INSTR_OFFSETS
	.align		4
        /*0040*/ 	.byte	0x04, 0x1c
        /*0042*/ 	.short	(.L_17 - .L_16)


	//   ....[0]....
.L_16:
        /*0044*/ 	.word	0x00000100


	//   ....[1]....
        /*0048*/ 	.word	0x00000120


	//----- nvinfo : EIATTR_REQNTID
	.align		4
.L_17:
        /*004c*/ 	.byte	0x04, 0x10
        /*004e*/ 	.short	(.L_19 - .L_18)
.L_18:
        /*0050*/ 	.word	0x00000020
        /*0054*/ 	.word	0x00000001
        /*0058*/ 	.word	0x00000001


	//----- nvinfo : EIATTR_CBANK_PARAM_SIZE
	.align		4
.L_19:
        /*005c*/ 	.byte	0x03, 0x19
        /*005e*/ 	.short	0x0014


	//----- nvinfo : EIATTR_PARAM_CBANK
	.align		4
        /*0060*/ 	.byte	0x04, 0x0a
        /*0062*/ 	.short	(.L_21 - .L_20)
	.align		4
.L_20:
        /*0064*/ 	.word	index@(.nv.constant0.triton_poi_fused_convolution_14)
        /*0068*/ 	.short	0x0210
        /*006a*/ 	.short	0x0014


	//----- nvinfo : EIATTR_SW_WAR
	.align		4
.L_21:
        /*006c*/ 	.byte	0x04, 0x36
        /*006e*/ 	.short	(.L_23 - .L_22)
.L_22:
        /*0070*/ 	.word	0x00000008
.L_23:


//--------------------- .nv.callgraph             --------------------------
	.section	.nv.callgraph,"",@"SHT_CUDA_CALLGRAPH"
	.align	4
	.sectionentsize	8
	.align		4
        /*0000*/ 	.word	0x00000000
	.align		4
        /*0004*/ 	.word	0xffffffff
	.align		4
        /*0008*/ 	.word	0x00000000
	.align		4
        /*000c*/ 	.word	0xfffffffe
	.align		4
        /*0010*/ 	.word	0x00000000
	.align		4
        /*0014*/ 	.word	0xfffffffd
	.align		4
        /*0018*/ 	.word	0x00000000
	.align		4
        /*001c*/ 	.word	0xfffffffc


//--------------------- .text.triton_poi_fused_convolution_14 --------------------------
	.section	.text.triton_poi_fused_convolution_14,"ax",@progbits
	.align	128
        .global         triton_poi_fused_convolution_14
        .type           triton_poi_fused_convolution_14,@function
        .size           triton_poi_fused_convolution_14,(.L_x_1 - triton_poi_fused_convolution_14)
        .other          triton_poi_fused_convolution_14,@"STO_CUDA_ENTRY STV_DEFAULT"
triton_poi_fused_convolution_14:
.text.triton_poi_fused_convolution_14:
[----:B------:R-:W0:Y:S02]  /*0000*/  LDC R1, c[0x0][0x28] ;  /* 0x00000a00ff017b82 */ /* 0x000e240000000800 */
[----:B------:R-:W1:Y:S01]  /*0010*/  S2R R0, SR_TID.X ;  /* 0x0000000000007919 */ /* 0x000e620000002100 */
[----:B------:R-:W2:Y:S01]  /*0020*/  LDC.64 R2, c[0x0][0x210] ;  /* 0x00008400ff027b82 */ /* 0x000ea20000000a00 */
[----:B------:R-:W-:Y:S01]  /*0030*/  ULDC.64 UR4, c[0x0][0x208] ;  /* 0x0000820000047ab9 */ /* 0x000fe20000000a00 */
[----:B------:R-:W3:Y:S06]  /*0040*/  S2R R7, SR_CTAID.X ;  /* 0x0000000000077919 */ /* 0x000eec0000002500 */
[----:B------:R-:W4:Y:S01]  /*0050*/  LDC.64 R4, c[0x0][0x218] ;  /* 0x00008600ff047b82 */ /* 0x000f220000000a00 */
[----:B-1----:R-:W-:Y:S01]  /*0060*/  SHF.L.U32 R0, R0, 0x1, RZ ;  /* 0x0000000100007819 */ /* 0x002fe200000006ff */
[----:B----4-:R-:W4:Y:S03]  /*0070*/  LDG.E R4, desc[UR4][R4.64] ;  /* 0x0000000404047981 */ /* 0x010f26000c1e1900 */
[----:B------:R-:W-:-:S04]  /*0080*/  LOP3.LUT R0, R0, 0x3e, RZ, 0xc0, !PT ;  /* 0x0000003e00007812 */ /* 0x000fc800078ec0ff */
[----:B---3--:R-:W-:-:S04]  /*0090*/  LEA R7, R7, R0, 0x6 ;  /* 0x0000000007077211 */ /* 0x008fc800078e30ff */
[C---:B------:R-:W-:Y:S01]  /*00a0*/  ISETP.GE.AND P0, PT, R7.reuse, 0x40, PT ;  /* 0x000000400700780c */ /* 0x040fe20003f06270 */
[----:B--2---:R-:W-:Y:S01]  /*00b0*/  IMAD.WIDE R2, R7, 0x4, R2 ;  /* 0x0000000407027825 */ /* 0x004fe200078e0202 */
[----:B------:R-:W-:-:S11]  /*00c0*/  CS2R R6, SRZ ;  /* 0x0000000000067805 */ /* 0x000fd6000001ff00 */
[----:B------:R-:W4:Y:S02]  /*00d0*/  @!P0 LDG.E.64 R6, desc[UR4][R2.64] ;  /* 0x0000000402068981 */ /* 0x000f24000c1e1b00 */
[C---:B----4-:R-:W-:Y:S01]  /*00e0*/  FADD R6, R4.reuse, R6 ;  /* 0x0000000604067221 */ /* 0x050fe20000000000 */
[----:B------:R-:W-:Y:S01]  /*00f0*/  FADD R7, R4, R7 ;  /* 0x0000000704077221 */ /* 0x000fe20000000000 */
[----:B------:R-:W-:Y:S06]  /*0100*/  @P0 EXIT ;  /* 0x000000000000094d */ /* 0x000fec0003800000 */
[----:B------:R-:W-:Y:S01]  /*0110*/  STG.E.64 desc[UR4][R2.64], R6 ;  /* 0x0000000602007986 */ /* 0x000fe2000c101b04 */
[----:B------:R-:W-:Y:S05]  /*0120*/  EXIT ;  /* 0x000000000000794d */ /* 0x000fea0003800000 */
.L_x_0:
[----:B------:R-:W-:-:S00]  /*0130*/  BRA `(.L_x_0) ;  /* 0xfffffffc00fc7947 */ /* 0x000fc0000383ffff */
[----:B------:R-:W-:-:S00]  /*0140*/  NOP ;  /* 0x0000000000007918 */ /* 0x000fc00000000000 */
        /* <DEDUP_REMOVED lines=11> */
.L_x_1:


//--------------------- .nv.constant0.triton_poi_fused_convolution_14 --------------------------
	.section	.nv.constant0.triton_poi_fused_convolution_14,"a",@progbits
	.sectionflags	@""
	.align	4
.nv.constant0.triton_poi_fused_convolution_14:
	.zero		548
